	.headerflags	@"EF_CUDA_TEXMODE_UNIFIED EF_CUDA_64BIT_ADDRESS EF_CUDA_ACCELERATORS EF_CUDA_SM90 EF_CUDA_VIRTUAL_SM(EF_CUDA_SM90)"
	.elftype	@"ET_EXEC"


//--------------------- .nv.info                  --------------------------
	.section	.nv.info,"",@"SHT_CUDA_INFO"
	.align	4


	//----- nvinfo : EIATTR_REGCOUNT
	.align		4
        /*0000*/ 	.byte	0x04, 0x2f
        /*0002*/ 	.short	(.L_1 - .L_0)
	.align		4
.L_0:
        /*0004*/ 	.word	index@(triton_poi_fused_add_mul_13)
        /*0008*/ 	.word	0x0000000c


	//----- nvinfo : EIATTR_MIN_STACK_SIZE
	.align		4
.L_1:
        /*000c*/ 	.byte	0x04, 0x12
        /*000e*/ 	.short	(.L_3 - .L_2)
	.align		4
.L_2:
        /*0010*/ 	.word	index@(triton_poi_fused_add_mul_13)
        /*0014*/ 	.word	0x00000000


	//----- nvinfo : EIATTR_FRAME_SIZE
	.align		4
.L_3:
        /*0018*/ 	.byte	0x04, 0x11
        /*001a*/ 	.short	(.L_5 - .L_4)
	.align		4
.L_4:
        /*001c*/ 	.word	index@(triton_poi_fused_add_mul_13)
        /*0020*/ 	.word	0x00000000


	//----- nvinfo : EIATTR_MIN_STACK_SIZE
	.align		4
.L_5:
        /*0024*/ 	.byte	0x04, 0x12
        /*0026*/ 	.short	(.L_7 - .L_6)
	.align		4
.L_6:
        /*0028*/ 	.word	index@(triton_poi_fused_add_mul_13)
        /*002c*/ 	.word	0x00000000
.L_7:


//--------------------- .nv.info.triton_poi_fused_add_mul_13 --------------------------
	.section	.nv.info.triton_poi_fused_add_mul_13,"",@"SHT_CUDA_INFO"
	.sectionflags	@""
	.align	4


	//----- nvinfo : EIATTR_CUDA_API_VERSION
	.align		4
        /*0000*/ 	.byte	0x04, 0x37
        /*0002*/ 	.short	(.L_9 - .L_8)
.L_8:
        /*0004*/ 	.word	0x0000007c


	//----- nvinfo : EIATTR_KPARAM_INFO
	.align		4
.L_9:
        /*0008*/ 	.byte	0x04, 0x17
        /*000a*/ 	.short	(.L_11 - .L_10)
.L_10:
        /*000c*/ 	.word	0x00000000
        /*0010*/ 	.short	0x0003
        /*0012*/ 	.short	0x0018
        /*0014*/ 	.byte	0x00, 0xf0, 0x11, 0x00


	//----- nvinfo : EIATTR_KPARAM_INFO
	.align		4
.L_11:
        /*0018*/ 	.byte	0x04, 0x17
        /*001a*/ 	.short	(.L_13 - .L_12)
.L_12:
        /*001c*/ 	.word	0x00000000
        /*0020*/ 	.short	0x0002
        /*0022*/ 	.short	0x0010
        /*0024*/ 	.byte	0x00, 0xf4, 0x21, 0x00


	//----- nvinfo : EIATTR_KPARAM_INFO
	.align		4
.L_13:
        /*0028*/ 	.byte	0x04, 0x17
        /*002a*/ 	.short	(.L_15 - .L_14)
.L_14:
        /*002c*/ 	.word	0x00000000
        /*0030*/ 	.short	0x0001
        /*0032*/ 	.short	0x0008
        /*0034*/ 	.byte	0x00, 0xf4, 0x21, 0x00


	//----- nvinfo : EIATTR_KPARAM_INFO
	.align		4
.L_15:
        /*0038*/ 	.byte	0x04, 0x17
        /*003a*/ 	.short	(.L_17 - .L_16)
.L_16:
        /*003c*/ 	.word	0x00000000
        /*0040*/ 	.short	0x0000
        /*0042*/ 	.short	0x0000
        /*0044*/ 	.byte	0x00, 0xf4, 0x21, 0x00


	//----- nvinfo : EIATTR_SPARSE_MMA_MASK
	.align		4
.L_17:
        /*0048*/ 	.byte	0x03, 0x50
        /*004a*/ 	.short	0x0000


	//----- nvinfo : EIATTR_MAXREG_COUNT
	.align		4
        /*004c*/ 	.byte	0x03, 0x1b
        /*004e*/ 	.short	0x00ff


	//----- nvinfo : EIATTR_EXIT_INSTR_OFFSETS
	.align		4
        /*0050*/ 	.byte	0x04, 0x1c
        /*0052*/ 	.short	(.L_19 - .L_18)


	//   ....[0]....
.L_18:
        /*0054*/ 	.word	0x00000230


	//   ....[1]....
        /*0058*/ 	.word	0x00000250


	//----- nvinfo : EIATTR_REQNTID
	.align		4
.L_19:
        /*005c*/ 	.byte	0x04, 0x10
        /*005e*/ 	.short	(.L_21 - .L_20)
.L_20:
        /*0060*/ 	.word	0x00000080
        /*0064*/ 	.word	0x00000001
        /*0068*/ 	.word	0x00000001


	//----- nvinfo : EIATTR_CBANK_PARAM_SIZE
	.align		4
.L_21:
        /*006c*/ 	.byte	0x03, 0x19
        /*006e*/ 	.short	0x001c


	//----- nvinfo : EIATTR_PARAM_CBANK
	.align		4
        /*0070*/ 	.byte	0x04, 0x0a
        /*0072*/ 	.short	(.L_23 - .L_22)
	.align		4
.L_22:
        /*0074*/ 	.word	index@(.nv.constant0.triton_poi_fused_add_mul_13)
        /*0078*/ 	.short	0x0210
        /*007a*/ 	.short	0x001c


	//----- nvinfo : EIATTR_SW_WAR
	.align		4
.L_23:
        /*007c*/ 	.byte	0x04, 0x36
        /*007e*/ 	.short	(.L_25 - .L_24)
.L_24:
        /*0080*/ 	.word	0x00000008
.L_25:


//--------------------- .nv.callgraph             --------------------------
	.section	.nv.callgraph,"",@"SHT_CUDA_CALLGRAPH"
	.align	4
	.sectionentsize	8
	.align		4
        /*0000*/ 	.word	0x00000000
	.align		4
        /*0004*/ 	.word	0xffffffff
	.align		4
        /*0008*/ 	.word	0x00000000
	.align		4
        /*000c*/ 	.word	0xfffffffe
	.align		4
        /*0010*/ 	.word	0x00000000
	.align		4
        /*0014*/ 	.word	0xfffffffd
	.align		4
        /*0018*/ 	.word	0x00000000
	.align		4
        /*001c*/ 	.word	0xfffffffc


//--------------------- .text.triton_poi_fused_add_mul_13 --------------------------
	.section	.text.triton_poi_fused_add_mul_13,"ax",@progbits
	.align	128
        .global         triton_poi_fused_add_mul_13
        .type           triton_poi_fused_add_mul_13,@function
        .size           triton_poi_fused_add_mul_13,(.L_x_1 - triton_poi_fused_add_mul_13)
        .other          triton_poi_fused_add_mul_13,@"STO_CUDA_ENTRY STV_DEFAULT"
triton_poi_fused_add_mul_13:
.text.triton_poi_fused_add_mul_13:
[----:B------:R-:W0:Y:S02]  /*0000*/  LDC R1, c[0x0][0x28] ;  /* 0x00000a00ff017b82 */ /* 0x000e240000000800 */
[----:B------:R-:W1:Y:S01]  /*0010*/  S2R R0, SR_TID.X ;  /* 0x0000000000007919 */ /* 0x000e620000002100 */
[----:B------:R-:W2:Y:S01]  /*0020*/  LDC.64 R4, c[0x0][0x218] ;  /* 0x00008600ff047b82 */ /* 0x000ea20000000a00 */
[----:B------:R-:W-:Y:S01]  /*0030*/  HFMA2.MMA R6, -RZ, RZ, 0, 0 ;  /* 0x00000000ff067435 */ /* 0x000fe200000001ff */
[----:B------:R-:W-:Y:S01]  /*0040*/  ULDC.64 UR4, c[0x0][0x208] ;  /* 0x0000820000047ab9 */ /* 0x000fe20000000a00 */
[----:B------:R-:W3:Y:S01]  /*0050*/  S2R R7, SR_CTAID.X ;  /* 0x0000000000077919 */ /* 0x000ee20000002500 */
[----:B-1----:R-:W-:Y:S02]  /*0060*/  LOP3.LUT R0, R0, 0x7f, RZ, 0xc0, !PT ;  /* 0x0000007f00007812 */ /* 0x002fe400078ec0ff */
[----:B---3--:R-:W-:Y:S02]  /*0070*/  SHF.R.S32.HI R2, RZ, 0x18, R7 ;  /* 0x00000018ff027819 */ /* 0x008fe40000011407 */
[----:B------:R-:W-:Y:S02]  /*0080*/  LEA R7, R7, R0, 0x7 ;  /* 0x0000000007077211 */ /* 0x000fe400078e38ff */
[----:B------:R-:W-:-:S02]  /*0090*/  SGXT R0, R2, 0x1 ;  /* 0x000000010200781a */ /* 0x000fc40000000200 */
[----:B------:R-:W-:Y:S02]  /*00a0*/  ISETP.GE.AND P0, PT, R7, 0x100, PT ;  /* 0x000001000700780c */ /* 0x000fe40003f06270 */
[----:B------:R-:W-:-:S04]  /*00b0*/  LEA.HI R0, R0, R7, RZ, 0x4 ;  /* 0x0000000700007211 */ /* 0x000fc800078f20ff */
[----:B------:R-:W-:-:S05]  /*00c0*/  SHF.R.S32.HI R3, RZ, 0x4, R0 ;  /* 0x00000004ff037819 */ /* 0x000fca0000011400 */
[----:B--2---:R-:W-:Y:S02]  /*00d0*/  IMAD.WIDE R4, R3, 0x4, R4 ;  /* 0x0000000403047825 */ /* 0x004fe400078e0204 */
[----:B------:R-:W1:Y:S03]  /*00e0*/  LDC.64 R2, c[0x0][0x210] ;  /* 0x00008400ff027b82 */ /* 0x000e660000000a00 */
[----:B------:R2:W3:Y:S01]  /*00f0*/  @!P0 LDG.E.EL R6, desc[UR4][R4.64] ;  /* 0x0000000404068981 */ /* 0x0004e2000c2e1900 */
[----:B------:R-:W-:-:S04]  /*0100*/  MOV R0, RZ ;  /* 0x000000ff00007202 */ /* 0x000fc80000000f00 */
[----:B--2---:R-:W2:Y:S01]  /*0110*/  LDC.64 R4, c[0x0][0x220] ;  /* 0x00008800ff047b82 */ /* 0x004ea20000000a00 */
[----:B-1----:R-:W-:-:S05]  /*0120*/  IMAD.WIDE R2, R7, 0x4, R2 ;  /* 0x0000000407027825 */ /* 0x002fca00078e0202 */
[----:B------:R1:W4:Y:S02]  /*0130*/  @!P0 LDG.E R0, desc[UR4][R2.64] ;  /* 0x0000000402008981 */ /* 0x000324000c1e1900 */
[----:B-1----:R-:W-:Y:S01]  /*0140*/  HFMA2.MMA R3, -RZ, RZ, 1.625, 0 ;  /* 0x3e800000ff037435 */ /* 0x002fe200000001ff */
[----:B---3--:R-:W-:-:S04]  /*0150*/  FADD R6, RZ, -R6 ;  /* 0x80000006ff067221 */ /* 0x008fc80000000000 */
[----:B------:R-:W-:-:S05]  /*0160*/  FMUL R6, R6, 1.4426950216293334961 ;  /* 0x3fb8aa3b06067820 */ /* 0x000fca0000400000 */
[----:B------:R-:W-:-:S13]  /*0170*/  FSETP.GEU.AND P1, PT, R6, -126, PT ;  /* 0xc2fc00000600780b */ /* 0x000fda0003f2e000 */
[----:B------:R-:W-:-:S04]  /*0180*/  @!P1 FMUL R6, R6, 0.5 ;  /* 0x3f00000006069820 */ /* 0x000fc80000400000 */
[----:B------:R-:W1:Y:S02]  /*0190*/  MUFU.EX2 R8, R6 ;  /* 0x0000000600087308 */ /* 0x000e640000000800 */
[----:B-1----:R-:W-:-:S04]  /*01a0*/  @!P1 FMUL R8, R8, R8 ;  /* 0x0000000808089220 */ /* 0x002fc80000400000 */
[----:B------:R-:W-:-:S05]  /*01b0*/  FADD R8, R8, 1 ;  /* 0x3f80000008087421 */ /* 0x000fca0000000000 */
[----:B------:R-:W-:-:S04]  /*01c0*/  FSETP.GT.AND P1, PT, R8, 8.50705917302346158658e+37, PT ;  /* 0x7e8000000800780b */ /* 0x000fc80003f24000 */
[----:B------:R-:W-:-:S09]  /*01d0*/  FSEL R3, R3, 1, P1 ;  /* 0x3f80000003037808 */ /* 0x000fd20000800000 */
[----:B------:R-:W-:-:S06]  /*01e0*/  @P1 FMUL R8, R8, 0.25 ;  /* 0x3e80000008081820 */ /* 0x000fcc0000400000 */
[----:B------:R-:W1:Y:S02]  /*01f0*/  MUFU.RCP R8, R8 ;  /* 0x0000000800087308 */ /* 0x000e640000001000 */
[----:B-1----:R-:W-:Y:S01]  /*0200*/  FMUL R9, R8, R3 ;  /* 0x0000000308097220 */ /* 0x002fe20000400000 */
[----:B--2---:R-:W-:-:S04]  /*0210*/  IMAD.WIDE R2, R7, 0x4, R4 ;  /* 0x0000000407027825 */ /* 0x004fc800078e0204 */
[----:B----4-:R-:W-:Y:S01]  /*0220*/  FFMA R9, R9, R0, R0 ;  /* 0x0000000009097223 */ /* 0x010fe20000000000 */
[----:B------:R-:W-:Y:S06]  /*0230*/  @P0 EXIT ;  /* 0x000000000000094d */ /* 0x000fec0003800000 */
[----:B------:R-:W-:Y:S01]  /*0240*/  STG.E desc[UR4][R2.64], R9 ;  /* 0x0000000902007986 */ /* 0x000fe2000c101904 */
[----:B------:R-:W-:Y:S05]  /*0250*/  EXIT ;  /* 0x000000000000794d */ /* 0x000fea0003800000 */
.L_x_0:
[----:B------:R-:W-:-:S00]  /*0260*/  BRA `(.L_x_0) ;  /* 0xfffffffc00fc7947 */ /* 0x000fc0000383ffff */
[----:B------:R-:W-:-:S00]  /*0270*/  NOP ;  /* 0x0000000000007918 */ /* 0x000fc00000000000 */
        /* <DEDUP_REMOVED lines=8> */
.L_x_1:


//--------------------- .nv.constant0.triton_poi_fused_add_mul_13 --------------------------
	.section	.nv.constant0.triton_poi_fused_add_mul_13,"a",@progbits
	.sectionflags	@""
	.align	4
.nv.constant0.triton_poi_fused_add_mul_13:
	.zero		556
